	.headerflags	@"EF_CUDA_TEXMODE_UNIFIED EF_CUDA_64BIT_ADDRESS EF_CUDA_SM86 EF_CUDA_VIRTUAL_SM(EF_CUDA_SM86)"
	.elftype	@"ET_EXEC"


//--------------------- .nv.info                  --------------------------
	.section	.nv.info,"",@"SHT_CUDA_INFO"
	.align	4


	//----- nvinfo : EIATTR_REGCOUNT
	.align		4
        /*0000*/ 	.byte	0x04, 0x2f
        /*0002*/ 	.short	(.L_1 - .L_0)
	.align		4
.L_0:
        /*0004*/ 	.word	index@(triton_per_fused__to_copy_gt_mul_neg_sum_where_0)
        /*0008*/ 	.word	0x0000001a


	//----- nvinfo : EIATTR_MIN_STACK_SIZE
	.align		4
.L_1:
        /*000c*/ 	.byte	0x04, 0x12
        /*000e*/ 	.short	(.L_3 - .L_2)
	.align		4
.L_2:
        /*0010*/ 	.word	index@(triton_per_fused__to_copy_gt_mul_neg_sum_where_0)
        /*0014*/ 	.word	0x00000000


	//----- nvinfo : EIATTR_FRAME_SIZE
	.align		4
.L_3:
        /*0018*/ 	.byte	0x04, 0x11
        /*001a*/ 	.short	(.L_5 - .L_4)
	.align		4
.L_4:
        /*001c*/ 	.word	index@(triton_per_fused__to_copy_gt_mul_neg_sum_where_0)
        /*0020*/ 	.word	0x00000000


	//----- nvinfo : EIATTR_MIN_STACK_SIZE
	.align		4
.L_5:
        /*0024*/ 	.byte	0x04, 0x12
        /*0026*/ 	.short	(.L_7 - .L_6)
	.align		4
.L_6:
        /*0028*/ 	.word	index@(triton_per_fused__to_copy_gt_mul_neg_sum_where_0)
        /*002c*/ 	.word	0x00000000
.L_7:


//--------------------- .nv.info.triton_per_fused__to_copy_gt_mul_neg_sum_where_0 --------------------------
	.section	.nv.info.triton_per_fused__to_copy_gt_mul_neg_sum_where_0,"",@"SHT_CUDA_INFO"
	.sectionflags	@""
	.align	4


	//----- nvinfo : EIATTR_CUDA_API_VERSION
	.align		4
        /*0000*/ 	.byte	0x04, 0x37
        /*0002*/ 	.short	(.L_9 - .L_8)
.L_8:
        /*0004*/ 	.word	0x0000007c


	//----- nvinfo : EIATTR_SW2861232_WAR
	.align		4
.L_9:
        /*0008*/ 	.byte	0x01, 0x35
	.zero		2


	//----- nvinfo : EIATTR_PARAM_CBANK
	.align		4
        /*000c*/ 	.byte	0x04, 0x0a
        /*000e*/ 	.short	(.L_11 - .L_10)
	.align		4
.L_10:
        /*0010*/ 	.word	index@(.nv.constant0.triton_per_fused__to_copy_gt_mul_neg_sum_where_0)
        /*0014*/ 	.short	0x0160
        /*0016*/ 	.short	0x0028


	//----- nvinfo : EIATTR_CBANK_PARAM_SIZE
	.align		4
.L_11:
        /*0018*/ 	.byte	0x03, 0x19
        /*001a*/ 	.short	0x0028


	//----- nvinfo : EIATTR_KPARAM_INFO
	.align		4
        /*001c*/ 	.byte	0x04, 0x17
        /*001e*/ 	.short	(.L_13 - .L_12)
.L_12:
        /*0020*/ 	.word	0x00000000
        /*0024*/ 	.short	0x0005
        /*0026*/ 	.short	0x0020
        /*0028*/ 	.byte	0x00, 0xf4, 0x21, 0x00


	//----- nvinfo : EIATTR_KPARAM_INFO
	.align		4
.L_13:
        /*002c*/ 	.byte	0x04, 0x17
        /*002e*/ 	.short	(.L_15 - .L_14)
.L_14:
        /*0030*/ 	.word	0x00000000
        /*0034*/ 	.short	0x0004
        /*0036*/ 	.short	0x001c
        /*0038*/ 	.byte	0x00, 0xf0, 0x11, 0x00


	//----- nvinfo : EIATTR_KPARAM_INFO
	.align		4
.L_15:
        /*003c*/ 	.byte	0x04, 0x17
        /*003e*/ 	.short	(.L_17 - .L_16)
.L_16:
        /*0040*/ 	.word	0x00000000
        /*0044*/ 	.short	0x0003
        /*0046*/ 	.short	0x0018
        /*0048*/ 	.byte	0x00, 0xf0, 0x11, 0x00


	//----- nvinfo : EIATTR_KPARAM_INFO
	.align		4
.L_17:
        /*004c*/ 	.byte	0x04, 0x17
        /*004e*/ 	.short	(.L_19 - .L_18)
.L_18:
        /*0050*/ 	.word	0x00000000
        /*0054*/ 	.short	0x0002
        /*0056*/ 	.short	0x0010
        /*0058*/ 	.byte	0x00, 0xf4, 0x21, 0x00


	//----- nvinfo : EIATTR_KPARAM_INFO
	.align		4
.L_19:
        /*005c*/ 	.byte	0x04, 0x17
        /*005e*/ 	.short	(.L_21 - .L_20)
.L_20:
        /*0060*/ 	.word	0x00000000
        /*0064*/ 	.short	0x0001
        /*0066*/ 	.short	0x0008
        /*0068*/ 	.byte	0x00, 0xf4, 0x21, 0x00


	//----- nvinfo : EIATTR_KPARAM_INFO
	.align		4
.L_21:
        /*006c*/ 	.byte	0x04, 0x17
        /*006e*/ 	.short	(.L_23 - .L_22)
.L_22:
        /*0070*/ 	.word	0x00000000
        /*0074*/ 	.short	0x0000
        /*0076*/ 	.short	0x0000
        /*0078*/ 	.byte	0x00, 0xf4, 0x21, 0x00


	//----- nvinfo : EIATTR_MAXREG_COUNT
	.align		4
.L_23:
        /*007c*/ 	.byte	0x03, 0x1b
        /*007e*/ 	.short	0x00ff


	//----- nvinfo : EIATTR_COOP_GROUP_MASK_REGIDS
	.align		4
        /*0080*/ 	.byte	0x04, 0x29
        /*0082*/ 	.short	(.L_25 - .L_24)


	//   ....[0]....
.L_24:
        /*0084*/ 	.word	0xffffffff


	//   ....[1]....
        /*0088*/ 	.word	0xffffffff


	//   ....[2]....
        /*008c*/ 	.word	0xffffffff


	//   ....[3]....
        /*0090*/ 	.word	0xffffffff


	//   ....[4]....
        /*0094*/ 	.word	0xffffffff


	//   ....[5]....
        /*0098*/ 	.word	0xffffffff


	//   ....[6]....
        /*009c*/ 	.word	0xffffffff


	//   ....[7]....
        /*00a0*/ 	.word	0xffffffff


	//----- nvinfo : EIATTR_COOP_GROUP_INSTR_OFFSETS
	.align		4
.L_25:
        /*00a4*/ 	.byte	0x04, 0x28
        /*00a6*/ 	.short	(.L_27 - .L_26)


	//   ....[0]....
.L_26:
        /*00a8*/ 	.word	0x00000580


	//   ....[1]....
        /*00ac*/ 	.word	0x00000590


	//   ....[2]....
        /*00b0*/ 	.word	0x000005a0


	//   ....[3]....
        /*00b4*/ 	.word	0x000005b0


	//   ....[4]....
        /*00b8*/ 	.word	0x000005e0


	//   ....[5]....
        /*00bc*/ 	.word	0x00000600


	//   ....[6]....
        /*00c0*/ 	.word	0x00000620


	//   ....[7]....
        /*00c4*/ 	.word	0x00000630


	//----- nvinfo : EIATTR_EXIT_INSTR_OFFSETS
	.align		4
.L_27:
        /*00c8*/ 	.byte	0x04, 0x1c
        /*00ca*/ 	.short	(.L_29 - .L_28)


	//   ....[0]....
.L_28:
        /*00cc*/ 	.word	0x00000750


	//   ....[1]....
        /*00d0*/ 	.word	0x000007a0


	//----- nvinfo : EIATTR_REQNTID
	.align		4
.L_29:
        /*00d4*/ 	.byte	0x04, 0x10
        /*00d6*/ 	.short	(.L_31 - .L_30)
.L_30:
        /*00d8*/ 	.word	0x00000100
        /*00dc*/ 	.word	0x00000001
        /*00e0*/ 	.word	0x00000001
.L_31:


//--------------------- .nv.callgraph             --------------------------
	.section	.nv.callgraph,"",@"SHT_CUDA_CALLGRAPH"
	.align	4
	.sectionentsize	8
	.align		4
        /*0000*/ 	.word	0x00000000
	.align		4
        /*0004*/ 	.word	0xffffffff
	.align		4
        /*0008*/ 	.word	0x00000000
	.align		4
        /*000c*/ 	.word	0xfffffffe
	.align		4
        /*0010*/ 	.word	0x00000000
	.align		4
        /*0014*/ 	.word	0xfffffffd
	.align		4
        /*0018*/ 	.word	0x00000000
	.align		4
        /*001c*/ 	.word	0xfffffffc


//--------------------- .nv.rel.action            --------------------------
	.section	.nv.rel.action,"",@"SHT_CUDA_RELOCINFO"
	.align	8
	.sectionentsize	8
        /*0000*/ 	.byte	0x73, 0x00, 0x00, 0x00, 0x00, 0x00, 0x00, 0x00, 0x00, 0x00, 0x00, 0x11, 0x25, 0x00, 0x05, 0x36


//--------------------- .nv.constant0.triton_per_fused__to_copy_gt_mul_neg_sum_where_0 --------------------------
	.section	.nv.constant0.triton_per_fused__to_copy_gt_mul_neg_sum_where_0,"a",@progbits
	.sectionflags	@""
	.align	4
.nv.constant0.triton_per_fused__to_copy_gt_mul_neg_sum_where_0:
	.zero		392


//--------------------- .text.triton_per_fused__to_copy_gt_mul_neg_sum_where_0 --------------------------
	.section	.text.triton_per_fused__to_copy_gt_mul_neg_sum_where_0,"ax",@progbits
	.sectionflags	@"SHF_BARRIERS=1"
	.sectioninfo	@"SHI_REGISTERS=26"
	.align	128
        .global         triton_per_fused__to_copy_gt_mul_neg_sum_where_0
        .type           triton_per_fused__to_copy_gt_mul_neg_sum_where_0,@function
        .size           triton_per_fused__to_copy_gt_mul_neg_sum_where_0,(.L_x_1 - triton_per_fused__to_copy_gt_mul_neg_sum_where_0)
        .other          triton_per_fused__to_copy_gt_mul_neg_sum_where_0,@"STO_CUDA_ENTRY STV_DEFAULT"
triton_per_fused__to_copy_gt_mul_neg_sum_where_0:
.text.triton_per_fused__to_copy_gt_mul_neg_sum_where_0:
[----:B------:R-:W-:Y:S02]  /*0000*/  IMAD.MOV.U32 R1, RZ, RZ, c[0x0][0x28] ;  /* 0x00000a00ff017624 */ /* 0x000fe400078e00ff */
[----:B------:R-:W0:Y:S01]  /*0010*/  S2R R0, SR_TID.X ;  /* 0x0000000000007919 */ /* 0x000e220000002100 */
[----:B------:R-:W-:Y:S01]  /*0020*/  IMAD.MOV.U32 R17, RZ, RZ, 0x2 ;  /* 0x00000002ff117424 */ /* 0x000fe200078e00ff */
[----:B------:R-:W-:Y:S01]  /*0030*/  CS2R R20, SRZ ;  /* 0x0000000000147805 */ /* 0x000fe2000001ff00 */
[----:B------:R-:W-:Y:S01]  /*0040*/  ULDC.64 UR4, c[0x0][0x118] ;  /* 0x0000460000047ab9 */ /* 0x000fe20000000a00 */
[----:B------:R-:W1:Y:S01]  /*0050*/  S2R R7, SR_CTAID.X ;  /* 0x0000000000077919 */ /* 0x000e620000002500 */
[----:B0-----:R-:W-:Y:S01]  /*0060*/  IMAD.SHL.U32 R6, R0, 0x2, RZ ;  /* 0x0000000200067824 */ /* 0x001fe200078e00ff */
[----:B------:R-:W-:Y:S01]  /*0070*/  SHF.R.U32.HI R9, RZ, 0x6, R0 ;  /* 0x00000006ff097819 */ /* 0x000fe20000011600 */
[----:B-1----:R-:W-:-:S03]  /*0080*/  IMAD.SHL.U32 R7, R7, 0x80, RZ ;  /* 0x0000008007077824 */ /* 0x002fc600078e00ff */
[----:B------:R-:W-:Y:S02]  /*0090*/  LOP3.LUT R6, R6, 0x7e, RZ, 0xc0, !PT ;  /* 0x0000007e06067812 */ /* 0x000fe400078ec0ff */
[----:B------:R-:W-:Y:S02]  /*00a0*/  SGXT.U32 R9, R9, 0x2 ;  /* 0x000000020909781a */ /* 0x000fe40000000000 */
[----:B------:R-:W-:-:S04]  /*00b0*/  LOP3.LUT R10, R6, R7, RZ, 0xfc, !PT ;  /* 0x00000007060a7212 */ /* 0x000fc800078efcff */
[----:B------:R-:W-:Y:S02]  /*00c0*/  SHF.R.U32.HI R8, RZ, 0x1, R10 ;  /* 0x00000001ff087819 */ /* 0x000fe4000001160a */
[----:B------:R-:W-:Y:S02]  /*00d0*/  ISETP.GE.AND P0, PT, R10, 0x200, PT ;  /* 0x000002000a00780c */ /* 0x000fe40003f06270 */
[----:B------:R-:W-:Y:S01]  /*00e0*/  CS2R R10, SRZ ;  /* 0x00000000000a7805 */ /* 0x000fe2000001ff00 */
[----:B------:R-:W-:Y:S01]  /*00f0*/  IMAD R8, R8, 0x9, R9 ;  /* 0x0000000908087824 */ /* 0x000fe200078e0209 */
[----:B------:R-:W-:-:S03]  /*0100*/  ISETP.EQ.AND P1, PT, R9, RZ, !P0 ;  /* 0x000000ff0900720c */ /* 0x000fc60004722270 */
[----:B------:R-:W-:-:S04]  /*0110*/  IMAD.SHL.U32 R8, R8, 0x2, RZ ;  /* 0x0000000208087824 */ /* 0x000fc800078e00ff */
[CC--:B------:R-:W-:Y:S01]  /*0120*/  IMAD.WIDE R14, R8.reuse, R17.reuse, c[0x0][0x160] ;  /* 0x00005800080e7625 */ /* 0x0c0fe200078e0211 */
[C---:B------:R-:W-:Y:S02]  /*0130*/  IADD3 R12, R8.reuse, 0x8, RZ ;  /* 0x00000008080c7810 */ /* 0x040fe40007ffe0ff */
[----:B------:R-:W-:Y:S02]  /*0140*/  IADD3 R16, R8, 0x10, RZ ;  /* 0x0000001008107810 */ /* 0x000fe40007ffe0ff */
[----:B------:R0:W2:Y:S01]  /*0150*/  @!P0 LDG.E R10, [R14.64] ;  /* 0x000000040e0a8981 */ /* 0x0000a2000c1e1900 */
[----:B------:R-:W-:-:S05]  /*0160*/  IMAD.WIDE R12, R12, R17, c[0x0][0x160] ;  /* 0x000058000c0c7625 */ /* 0x000fca00078e0211 */
[----:B------:R1:W3:Y:S01]  /*0170*/  @!P0 LDG.E R20, [R12.64] ;  /* 0x000000040c148981 */ /* 0x0002e2000c1e1900 */
[----:B------:R-:W-:Y:S01]  /*0180*/  IMAD.WIDE R16, R16, R17, c[0x0][0x160] ;  /* 0x0000580010107625 */ /* 0x000fe200078e0211 */
[----:B------:R-:W-:-:S03]  /*0190*/  ISETP.NE.AND P2, PT, R9, RZ, PT ;  /* 0x000000ff0900720c */ /* 0x000fc60003f45270 */
[----:B------:R-:W-:Y:S01]  /*01a0*/  IMAD.MOV.U32 R8, RZ, RZ, 0x8 ;  /* 0x00000008ff087424 */ /* 0x000fe200078e00ff */
[----:B------:R-:W4:Y:S03]  /*01b0*/  @P1 LDG.E R21, [R16.64] ;  /* 0x0000000410151981 */ /* 0x000f26000c1e1900 */
[----:B------:R-:W-:-:S05]  /*01c0*/  IMAD.WIDE.U32 R18, R9, R8, c[0x0][0x168] ;  /* 0x00005a0009127625 */ /* 0x000fca00078e0008 */
[----:B------:R-:W5:Y:S04]  /*01d0*/  LDG.E.EL R22, [R18.64] ;  /* 0x0000000412167981 */ /* 0x000f68000c2e1900 */
[----:B-1----:R-:W5:Y:S04]  /*01e0*/  LDG.E.EL R12, [R18.64+0x20] ;  /* 0x00002004120c7981 */ /* 0x002f68000c2e1900 */
[----:B------:R-:W5:Y:S01]  /*01f0*/  @!P2 LDG.E.EL R11, [R18.64+0x40] ;  /* 0x00004004120ba981 */ /* 0x000f62000c2e1900 */
[----:B------:R-:W-:Y:S02]  /*0200*/  LOP3.LUT R7, R7, 0x7f, R0, 0xf8, !PT ;  /* 0x0000007f07077812 */ /* 0x000fe400078ef800 */
[----:B---3--:R-:W-:-:S05]  /*0210*/  PRMT R13, R20, 0x7632, R13 ;  /* 0x00007632140d7816 */ /* 0x008fca000000000d */
[----:B0-----:R-:W-:Y:S01]  /*0220*/  IMAD.U32 R14, R13, 0x10000, RZ ;  /* 0x000100000d0e7824 */ /* 0x001fe200078e00ff */
[C---:B--2---:R-:W-:Y:S01]  /*0230*/  PRMT R13, R10.reuse, 0x7632, R13 ;  /* 0x000076320a0d7816 */ /* 0x044fe2000000000d */
[----:B------:R-:W-:-:S04]  /*0240*/  IMAD.U32 R10, R10, 0x10000, RZ ;  /* 0x000100000a0a7824 */ /* 0x000fc800078e00ff */
[----:B------:R-:W-:Y:S01]  /*0250*/  IMAD.U32 R13, R13, 0x10000, RZ ;  /* 0x000100000d0d7824 */ /* 0x000fe200078e00ff */
[----:B------:R-:W-:Y:S02]  /*0260*/  FSETP.GT.AND P4, PT, R10, RZ, PT ;  /* 0x000000ff0a00720b */ /* 0x000fe40003f84000 */
[C---:B----4-:R-:W-:Y:S01]  /*0270*/  PRMT R10, R21.reuse, 0x7632, R10 ;  /* 0x00007632150a7816 */ /* 0x050fe2000000000a */
[----:B------:R-:W-:Y:S02]  /*0280*/  IMAD.U32 R20, R20, 0x10000, RZ ;  /* 0x0001000014147824 */ /* 0x000fe400078e00ff */
[----:B------:R-:W-:Y:S01]  /*0290*/  IMAD.U32 R21, R21, 0x10000, RZ ;  /* 0x0001000015157824 */ /* 0x000fe200078e00ff */
[----:B------:R-:W-:Y:S01]  /*02a0*/  FSETP.GT.AND P6, PT, R13, RZ, PT ;  /* 0x000000ff0d00720b */ /* 0x000fe20003fc4000 */
[----:B------:R-:W-:Y:S01]  /*02b0*/  IMAD.U32 R10, R10, 0x10000, RZ ;  /* 0x000100000a0a7824 */ /* 0x000fe200078e00ff */
[----:B-----5:R-:W-:Y:S02]  /*02c0*/  SHF.R.S32.HI R13, RZ, 0x1f, R22 ;  /* 0x0000001fff0d7819 */ /* 0x020fe40000011416 */
[----:B------:R-:W-:-:S02]  /*02d0*/  FSETP.GT.AND P5, PT, R20, RZ, PT ;  /* 0x000000ff1400720b */ /* 0x000fc40003fa4000 */
[----:B------:R-:W-:Y:S02]  /*02e0*/  FSETP.GT.AND P3, PT, R21, RZ, PT ;  /* 0x000000ff1500720b */ /* 0x000fe40003f64000 */
[----:B------:R-:W-:Y:S02]  /*02f0*/  SEL R16, R22, RZ, P4 ;  /* 0x000000ff16107207 */ /* 0x000fe40002000000 */
[----:B------:R-:W-:Y:S02]  /*0300*/  SEL R20, R13, RZ, P4 ;  /* 0x000000ff0d147207 */ /* 0x000fe40002000000 */
[----:B------:R-:W-:Y:S02]  /*0310*/  FSETP.GT.AND P4, PT, R10, RZ, PT ;  /* 0x000000ff0a00720b */ /* 0x000fe40003f84000 */
[----:B------:R-:W-:Y:S02]  /*0320*/  SEL R15, R12, RZ, P5 ;  /* 0x000000ff0c0f7207 */ /* 0x000fe40002800000 */
[----:B------:R-:W-:-:S02]  /*0330*/  SEL R10, R11, RZ, P3 ;  /* 0x000000ff0b0a7207 */ /* 0x000fc40001800000 */
[----:B------:R-:W-:Y:S02]  /*0340*/  FSETP.GT.AND P2, PT, R14, RZ, PT ;  /* 0x000000ff0e00720b */ /* 0x000fe40003f44000 */
[----:B------:R-:W-:Y:S02]  /*0350*/  SHF.R.S32.HI R14, RZ, 0x1f, R12 ;  /* 0x0000001fff0e7819 */ /* 0x000fe4000001140c */
[----:B------:R-:W-:Y:S02]  /*0360*/  SEL R16, R16, RZ, !P0 ;  /* 0x000000ff10107207 */ /* 0x000fe40004000000 */
[----:B------:R-:W-:Y:S02]  /*0370*/  SEL R15, R15, RZ, !P0 ;  /* 0x000000ff0f0f7207 */ /* 0x000fe40004000000 */
[----:B------:R-:W-:Y:S02]  /*0380*/  SEL R10, R10, RZ, P1 ;  /* 0x000000ff0a0a7207 */ /* 0x000fe40000800000 */
[----:B------:R-:W-:-:S02]  /*0390*/  SEL R17, R22, RZ, P6 ;  /* 0x000000ff16117207 */ /* 0x000fc40003000000 */
[----:B------:R-:W-:Y:S02]  /*03a0*/  SEL R19, R13, RZ, P6 ;  /* 0x000000ff0d137207 */ /* 0x000fe40003000000 */
[----:B------:R-:W-:Y:S02]  /*03b0*/  SEL R18, R14, RZ, P5 ;  /* 0x000000ff0e127207 */ /* 0x000fe40002800000 */
[----:B------:R-:W-:Y:S02]  /*03c0*/  IADD3 R10, P5, P6, R10, R15, R16 ;  /* 0x0000000f0a0a7210 */ /* 0x000fe40007ebe010 */
[----:B------:R-:W-:Y:S02]  /*03d0*/  SEL R15, R12, RZ, P2 ;  /* 0x000000ff0c0f7207 */ /* 0x000fe40001000000 */
[----:B------:R-:W-:Y:S02]  /*03e0*/  SEL R12, R11, RZ, P4 ;  /* 0x000000ff0b0c7207 */ /* 0x000fe40002000000 */
[----:B------:R-:W-:-:S02]  /*03f0*/  SHF.R.S32.HI R13, RZ, 0x1f, R11 ;  /* 0x0000001fff0d7819 */ /* 0x000fc4000001140b */
[----:B------:R-:W-:Y:S02]  /*0400*/  SEL R16, R14, RZ, P2 ;  /* 0x000000ff0e107207 */ /* 0x000fe40001000000 */
[----:B------:R-:W-:Y:S02]  /*0410*/  SEL R17, R17, RZ, !P0 ;  /* 0x000000ff11117207 */ /* 0x000fe40004000000 */
[----:B------:R-:W-:Y:S02]  /*0420*/  SEL R11, R15, RZ, !P0 ;  /* 0x000000ff0f0b7207 */ /* 0x000fe40004000000 */
[----:B------:R-:W-:Y:S02]  /*0430*/  SEL R12, R12, RZ, P1 ;  /* 0x000000ff0c0c7207 */ /* 0x000fe40000800000 */
[----:B------:R-:W-:Y:S02]  /*0440*/  SEL R20, R20, RZ, !P0 ;  /* 0x000000ff14147207 */ /* 0x000fe40004000000 */
[----:B------:R-:W-:-:S02]  /*0450*/  SEL R19, R19, RZ, !P0 ;  /* 0x000000ff13137207 */ /* 0x000fc40004000000 */
[----:B------:R-:W-:Y:S02]  /*0460*/  SEL R18, R18, RZ, !P0 ;  /* 0x000000ff12127207 */ /* 0x000fe40004000000 */
[----:B------:R-:W-:Y:S02]  /*0470*/  SEL R16, R16, RZ, !P0 ;  /* 0x000000ff10107207 */ /* 0x000fe40004000000 */
[----:B------:R-:W-:Y:S02]  /*0480*/  IADD3 R12, P0, P2, R12, R11, R17 ;  /* 0x0000000b0c0c7210 */ /* 0x000fe40007a1e011 */
[C---:B------:R-:W-:Y:S02]  /*0490*/  SEL R11, R13.reuse, RZ, P3 ;  /* 0x000000ff0d0b7207 */ /* 0x040fe40001800000 */
[----:B------:R-:W-:Y:S01]  /*04a0*/  SEL R13, R13, RZ, P4 ;  /* 0x000000ff0d0d7207 */ /* 0x000fe20002000000 */
[----:B------:R-:W-:Y:S01]  /*04b0*/  IMAD.SHL.U32 R14, R9, 0x8, RZ ;  /* 0x00000008090e7824 */ /* 0x000fe200078e00ff */
[----:B------:R-:W-:Y:S01]  /*04c0*/  SEL R11, R11, RZ, P1 ;  /* 0x000000ff0b0b7207 */ /* 0x000fe20000800000 */
[----:B------:R-:W-:Y:S01]  /*04d0*/  IMAD.SHL.U32 R9, R6, 0x20, RZ ;  /* 0x0000002006097824 */ /* 0x000fe200078e00ff */
[----:B------:R-:W-:-:S02]  /*04e0*/  SEL R13, R13, RZ, P1 ;  /* 0x000000ff0d0d7207 */ /* 0x000fc40000800000 */
[----:B------:R-:W-:Y:S02]  /*04f0*/  IADD3.X R11, R11, R18, R20, P5, P6 ;  /* 0x000000120b0b7210 */ /* 0x000fe40002fec414 */
[----:B------:R-:W-:Y:S02]  /*0500*/  LOP3.LUT R15, R9, R14, RZ, 0xfc, !PT ;  /* 0x0000000e090f7212 */ /* 0x000fe400078efcff */
[----:B------:R-:W-:-:S03]  /*0510*/  IADD3.X R13, R13, R16, R19, P0, P2 ;  /* 0x000000100d0d7210 */ /* 0x000fc600007e4413 */
[----:B------:R-:W-:Y:S04]  /*0520*/  STS.64 [R15], R10 ;  /* 0x0000000a0f007388 */ /* 0x000fe80000000a00 */
[----:B------:R-:W-:Y:S04]  /*0530*/  STS.64 [R15+0x20], R12 ;  /* 0x0000200c0f007388 */ /* 0x000fe80000000a00 */
[----:B------:R-:W-:Y:S01]  /*0540*/  BAR.SYNC.DEFER_BLOCKING 0x0 ;  /* 0x0000000000007b1d */ /* 0x000fe20000010000 */
[----:B------:R-:W-:-:S13]  /*0550*/  ISETP.GE.AND P3, PT, R0, 0x200, PT ;  /* 0x000002000000780c */ /* 0x000fda0003f66270 */
[----:B------:R-:W0:Y:S04]  /*0560*/  @!P3 LDS.64 R4, [R0.X8] ;  /* 0x000000000004b984 */ /* 0x000e280000008a00 */
[----:B------:R-:W1:Y:S04]  /*0570*/  @!P3 LDS.64 R2, [R0.X8+0x800] ;  /* 0x000800000002b984 */ /* 0x000e680000008a00 */
[----:B0-----:R-:W0:Y:S04]  /*0580*/  SHFL.BFLY PT, R17, R4, 0x2, 0x1f ;  /* 0x0c401f0004117f89 */ /* 0x001e2800000e0000 */
[----:B-1----:R-:W1:Y:S04]  /*0590*/  SHFL.BFLY PT, R21, R2, 0x2, 0x1f ;  /* 0x0c401f0002157f89 */ /* 0x002e6800000e0000 */
[----:B------:R-:W2:Y:S04]  /*05a0*/  SHFL.BFLY PT, R19, R5, 0x2, 0x1f ;  /* 0x0c401f0005137f89 */ /* 0x000ea800000e0000 */
[----:B------:R-:W3:Y:S01]  /*05b0*/  SHFL.BFLY PT, R23, R3, 0x2, 0x1f ;  /* 0x0c401f0003177f89 */ /* 0x000ee200000e0000 */
[----:B0-----:R-:W-:-:S02]  /*05c0*/  IADD3 R17, P0, R4, R17, RZ ;  /* 0x0000001104117210 */ /* 0x001fc40007f1e0ff */
[----:B-1----:R-:W-:-:S03]  /*05d0*/  IADD3 R21, P1, R2, R21, RZ ;  /* 0x0000001502157210 */ /* 0x002fc60007f3e0ff */
[----:B------:R-:W0:Y:S01]  /*05e0*/  SHFL.BFLY PT, R10, R17, 0x1, 0x1f ;  /* 0x0c201f00110a7f89 */ /* 0x000e2200000e0000 */
[----:B--2---:R-:W-:-:S03]  /*05f0*/  IMAD.X R16, R5, 0x1, R19, P0 ;  /* 0x0000000105107824 */ /* 0x004fc600000e0613 */
[----:B------:R-:W1:Y:S01]  /*0600*/  SHFL.BFLY PT, R12, R21, 0x1, 0x1f ;  /* 0x0c201f00150c7f89 */ /* 0x000e6200000e0000 */
[----:B---3--:R-:W-:-:S03]  /*0610*/  IMAD.X R14, R3, 0x1, R23, P1 ;  /* 0x00000001030e7824 */ /* 0x008fc600008e0617 */
[----:B------:R-:W2:Y:S04]  /*0620*/  SHFL.BFLY PT, R11, R16, 0x1, 0x1f ;  /* 0x0c201f00100b7f89 */ /* 0x000ea800000e0000 */
[----:B------:R-:W3:Y:S01]  /*0630*/  SHFL.BFLY PT, R13, R14, 0x1, 0x1f ;  /* 0x0c201f000e0d7f89 */ /* 0x000ee200000e0000 */
[----:B------:R-:W-:-:S04]  /*0640*/  LOP3.LUT P0, RZ, R0, 0x3, RZ, 0xc0, !PT ;  /* 0x0000000300ff7812 */ /* 0x000fc8000780c0ff */
[----:B------:R-:W-:Y:S02]  /*0650*/  ISETP.LT.AND P0, PT, R0, 0x200, !P0 ;  /* 0x000002000000780c */ /* 0x000fe40004701270 */
[----:B0-----:R-:W-:Y:S02]  /*0660*/  IADD3 R2, P1, R10, R17, RZ ;  /* 0x000000110a027210 */ /* 0x001fe40007f3e0ff */
[----:B-1----:R-:W-:-:S03]  /*0670*/  IADD3 R4, P2, R12, R21, RZ ;  /* 0x000000150c047210 */ /* 0x002fc60007f5e0ff */
[----:B--2---:R-:W-:Y:S02]  /*0680*/  IMAD.X R3, R11, 0x1, R16, P1 ;  /* 0x000000010b037824 */ /* 0x004fe400008e0610 */
[----:B---3--:R-:W-:-:S04]  /*0690*/  IMAD.X R5, R13, 0x1, R14, P2 ;  /* 0x000000010d057824 */ /* 0x008fc800010e060e */
[----:B------:R-:W-:Y:S04]  /*06a0*/  @P0 STS.64 [R0.X8], R2 ;  /* 0x0000000200000388 */ /* 0x000fe80000008a00 */
[----:B------:R-:W-:Y:S04]  /*06b0*/  @P0 STS.64 [R0.X8+0x800], R4 ;  /* 0x0008000400000388 */ /* 0x000fe80000008a00 */
[----:B------:R-:W-:Y:S06]  /*06c0*/  BAR.SYNC.DEFER_BLOCKING 0x0 ;  /* 0x0000000000007b1d */ /* 0x000fec0000010000 */
[----:B------:R-:W-:Y:S04]  /*06d0*/  LDS.64 R12, [R9] ;  /* 0x00000000090c7984 */ /* 0x000fe80000000a00 */
[----:B------:R-:W0:Y:S01]  /*06e0*/  LDS.64 R14, [R9+0x20] ;  /* 0x00002000090e7984 */ /* 0x000e220000000a00 */
[----:B------:R-:W-:-:S03]  /*06f0*/  IMAD R11, R6, -0x18, R9 ;  /* 0xffffffe8060b7824 */ /* 0x000fc600078e0209 */
[----:B------:R-:W-:Y:S01]  /*0700*/  BAR.SYNC.DEFER_BLOCKING 0x0 ;  /* 0x0000000000007b1d */ /* 0x000fe20000010000 */
[----:B------:R-:W-:-:S04]  /*0710*/  LOP3.LUT P0, RZ, R0, 0x80, RZ, 0xc0, !PT ;  /* 0x0000008000ff7812 */ /* 0x000fc8000780c0ff */
[----:B------:R-:W-:Y:S01]  /*0720*/  ISETP.LT.AND P0, PT, R7, 0x200, !P0 ;  /* 0x000002000700780c */ /* 0x000fe20004701270 */
[----:B0-----:R0:W-:Y:S04]  /*0730*/  STS.128 [R11], R12 ;  /* 0x0000000c0b007388 */ /* 0x0011e80000000c00 */
[----:B------:R-:W-:Y:S08]  /*0740*/  BAR.SYNC.DEFER_BLOCKING 0x0 ;  /* 0x0000000000007b1d */ /* 0x000ff00000010000 */
[----:B------:R-:W-:Y:S05]  /*0750*/  @!P0 EXIT ;  /* 0x000000000000894d */ /* 0x000fea0003800000 */
[----:B0-----:R-:W-:Y:S01]  /*0760*/  LOP3.LUT R2, R0, 0x7f, RZ, 0xc0, !PT ;  /* 0x0000007f00027812 */ /* 0x001fe200078ec0ff */
[----:B------:R-:W-:-:S05]  /*0770*/  IMAD.WIDE R8, R7, R8, c[0x0][0x170] ;  /* 0x00005c0007087625 */ /* 0x000fca00078e0208 */
[----:B------:R-:W0:Y:S04]  /*0780*/  LDS.64 R2, [R2.X8] ;  /* 0x0000000002027984 */ /* 0x000e280000008a00 */
[----:B0-----:R-:W-:Y:S01]  /*0790*/  STG.E.64 [R8.64], R2 ;  /* 0x0000000208007986 */ /* 0x001fe2000c101b04 */
[----:B------:R-:W-:Y:S05]  /*07a0*/  EXIT ;  /* 0x000000000000794d */ /* 0x000fea0003800000 */
.L_x_0:
[----:B------:R-:W-:-:S00]  /*07b0*/  BRA `(.L_x_0) ;  /* 0xfffffff000007947 */ /* 0x000fc0000383ffff */
[----:B------:R-:W-:-:S00]  /*07c0*/  NOP ;  /* 0x0000000000007918 */ /* 0x000fc00000000000 */
        /* <DEDUP_REMOVED lines=11> */
.L_x_1:


//--------------------- .nv.shared.triton_per_fused__to_copy_gt_mul_neg_sum_where_0 --------------------------
	.section	.nv.shared.triton_per_fused__to_copy_gt_mul_neg_sum_where_0,"aw",@nobits
	.sectionflags	@""
	.align	16
